	.headerflags	@"EF_CUDA_TEXMODE_UNIFIED EF_CUDA_64BIT_ADDRESS EF_CUDA_ACCELERATORS EF_CUDA_SM90 EF_CUDA_VIRTUAL_SM(EF_CUDA_SM90)"
	.elftype	@"ET_EXEC"


//--------------------- .nv.info                  --------------------------
	.section	.nv.info,"",@"SHT_CUDA_INFO"
	.align	4


	//----- nvinfo : EIATTR_REGCOUNT
	.align		4
        /*0000*/ 	.byte	0x04, 0x2f
        /*0002*/ 	.short	(.L_1 - .L_0)
	.align		4
.L_0:
        /*0004*/ 	.word	index@(triton_poi_fused_convolution_relu_4)
        /*0008*/ 	.word	0x00000012


	//----- nvinfo : EIATTR_MIN_STACK_SIZE
	.align		4
.L_1:
        /*000c*/ 	.byte	0x04, 0x12
        /*000e*/ 	.short	(.L_3 - .L_2)
	.align		4
.L_2:
        /*0010*/ 	.word	index@(triton_poi_fused_convolution_relu_4)
        /*0014*/ 	.word	0x00000000


	//----- nvinfo : EIATTR_FRAME_SIZE
	.align		4
.L_3:
        /*0018*/ 	.byte	0x04, 0x11
        /*001a*/ 	.short	(.L_5 - .L_4)
	.align		4
.L_4:
        /*001c*/ 	.word	index@(triton_poi_fused_convolution_relu_4)
        /*0020*/ 	.word	0x00000000


	//----- nvinfo : EIATTR_MIN_STACK_SIZE
	.align		4
.L_5:
        /*0024*/ 	.byte	0x04, 0x12
        /*0026*/ 	.short	(.L_7 - .L_6)
	.align		4
.L_6:
        /*0028*/ 	.word	index@(triton_poi_fused_convolution_relu_4)
        /*002c*/ 	.word	0x00000000
.L_7:


//--------------------- .nv.info.triton_poi_fused_convolution_relu_4 --------------------------
	.section	.nv.info.triton_poi_fused_convolution_relu_4,"",@"SHT_CUDA_INFO"
	.sectionflags	@""
	.align	4


	//----- nvinfo : EIATTR_CUDA_API_VERSION
	.align		4
        /*0000*/ 	.byte	0x04, 0x37
        /*0002*/ 	.short	(.L_9 - .L_8)
.L_8:
        /*0004*/ 	.word	0x0000007c


	//----- nvinfo : EIATTR_KPARAM_INFO
	.align		4
.L_9:
        /*0008*/ 	.byte	0x04, 0x17
        /*000a*/ 	.short	(.L_11 - .L_10)
.L_10:
        /*000c*/ 	.word	0x00000000
        /*0010*/ 	.short	0x0002
        /*0012*/ 	.short	0x0010
        /*0014*/ 	.byte	0x00, 0xf0, 0x11, 0x00


	//----- nvinfo : EIATTR_KPARAM_INFO
	.align		4
.L_11:
        /*0018*/ 	.byte	0x04, 0x17
        /*001a*/ 	.short	(.L_13 - .L_12)
.L_12:
        /*001c*/ 	.word	0x00000000
        /*0020*/ 	.short	0x0001
        /*0022*/ 	.short	0x0008
        /*0024*/ 	.byte	0x00, 0xf4, 0x21, 0x00


	//----- nvinfo : EIATTR_KPARAM_INFO
	.align		4
.L_13:
        /*0028*/ 	.byte	0x04, 0x17
        /*002a*/ 	.short	(.L_15 - .L_14)
.L_14:
        /*002c*/ 	.word	0x00000000
        /*0030*/ 	.short	0x0000
        /*0032*/ 	.short	0x0000
        /*0034*/ 	.byte	0x00, 0xf4, 0x21, 0x00


	//----- nvinfo : EIATTR_SPARSE_MMA_MASK
	.align		4
.L_15:
        /*0038*/ 	.byte	0x03, 0x50
        /*003a*/ 	.short	0x0000


	//----- nvinfo : EIATTR_MAXREG_COUNT
	.align		4
        /*003c*/ 	.byte	0x03, 0x1b
        /*003e*/ 	.short	0x00ff


	//----- nvinfo : EIATTR_EXIT_INSTR_OFFSETS
	.align		4
        /*0040*/ 	.byte	0x04, 0x1c
        /*0042*/ 	.short	(.L_17 - .L_16)


	//   ....[0]....
.L_16:
        /*0044*/ 	.word	0x00000360


	//----- nvinfo : EIATTR_REQNTID
	.align		4
.L_17:
        /*0048*/ 	.byte	0x04, 0x10
        /*004a*/ 	.short	(.L_19 - .L_18)
.L_18:
        /*004c*/ 	.word	0x00000080
        /*0050*/ 	.word	0x00000001
        /*0054*/ 	.word	0x00000001


	//----- nvinfo : EIATTR_CBANK_PARAM_SIZE
	.align		4
.L_19:
        /*0058*/ 	.byte	0x03, 0x19
        /*005a*/ 	.short	0x0014


	//----- nvinfo : EIATTR_PARAM_CBANK
	.align		4
        /*005c*/ 	.byte	0x04, 0x0a
        /*005e*/ 	.short	(.L_21 - .L_20)
	.align		4
.L_20:
        /*0060*/ 	.word	index@(.nv.constant0.triton_poi_fused_convolution_relu_4)
        /*0064*/ 	.short	0x0210
        /*0066*/ 	.short	0x0014


	//----- nvinfo : EIATTR_SW_WAR
	.align		4
.L_21:
        /*0068*/ 	.byte	0x04, 0x36
        /*006a*/ 	.short	(.L_23 - .L_22)
.L_22:
        /*006c*/ 	.word	0x00000008
.L_23:


//--------------------- .nv.callgraph             --------------------------
	.section	.nv.callgraph,"",@"SHT_CUDA_CALLGRAPH"
	.align	4
	.sectionentsize	8
	.align		4
        /*0000*/ 	.word	0x00000000
	.align		4
        /*0004*/ 	.word	0xffffffff
	.align		4
        /*0008*/ 	.word	0x00000000
	.align		4
        /*000c*/ 	.word	0xfffffffe
	.align		4
        /*0010*/ 	.word	0x00000000
	.align		4
        /*0014*/ 	.word	0xfffffffd
	.align		4
        /*0018*/ 	.word	0x00000000
	.align		4
        /*001c*/ 	.word	0xfffffffc


//--------------------- .text.triton_poi_fused_convolution_relu_4 --------------------------
	.section	.text.triton_poi_fused_convolution_relu_4,"ax",@progbits
	.align	128
        .global         triton_poi_fused_convolution_relu_4
        .type           triton_poi_fused_convolution_relu_4,@function
        .size           triton_poi_fused_convolution_relu_4,(.L_x_1 - triton_poi_fused_convolution_relu_4)
        .other          triton_poi_fused_convolution_relu_4,@"STO_CUDA_ENTRY STV_DEFAULT"
triton_poi_fused_convolution_relu_4:
.text.triton_poi_fused_convolution_relu_4:
[----:B------:R-:W-:Y:S01]  /*0000*/  LDC R1, c[0x0][0x28] ;  /* 0x00000a00ff017b82 */ /* 0x000fe20000000800 */
[----:B------:R-:W1:Y:S07]  /*0010*/  S2R R0, SR_TID.X ;  /* 0x0000000000007919 */ /* 0x000e6e0000002100 */
[----:B------:R-:W2:Y:S01]  /*0020*/  LDC.64 R2, c[0x0][0x218] ;  /* 0x00008600ff027b82 */ /* 0x000ea20000000a00 */
[----:B------:R-:W-:Y:S01]  /*0030*/  ULDC.64 UR4, c[0x0][0x208] ;  /* 0x0000820000047ab9 */ /* 0x000fe20000000a00 */
[----:B------:R-:W3:Y:S06]  /*0040*/  S2R R5, SR_CTAID.X ;  /* 0x0000000000057919 */ /* 0x000eec0000002500 */
[----:B------:R-:W4:Y:S01]  /*0050*/  LDC.64 R8, c[0x0][0x210] ;  /* 0x00008400ff087b82 */ /* 0x000f220000000a00 */
[----:B-1----:R-:W-:Y:S01]  /*0060*/  IMAD.SHL.U32 R0, R0, 0x4, RZ ;  /* 0x0000000400007824 */ /* 0x002fe200078e00ff */
[----:B---3--:R-:W-:-:S04]  /*0070*/  SHF.R.S32.HI R4, RZ, 0x15, R5 ;  /* 0x00000015ff047819 */ /* 0x008fc80000011405 */
[----:B------:R-:W-:Y:S02]  /*0080*/  LOP3.LUT R0, R0, 0x1fc, RZ, 0xc0, !PT ;  /* 0x000001fc00007812 */ /* 0x000fe400078ec0ff */
[----:B------:R-:W-:-:S03]  /*0090*/  SGXT R4, R4, 0x1 ;  /* 0x000000010404781a */ /* 0x000fc60000000200 */
[----:B------:R-:W-:-:S04]  /*00a0*/  IMAD R5, R5, 0x400, R0 ;  /* 0x0000040005057824 */ /* 0x000fc800078e0200 */
[----:B----4-:R-:W-:Y:S01]  /*00b0*/  IMAD.WIDE R8, R5, 0x4, R8 ;  /* 0x0000000405087825 */ /* 0x010fe200078e0208 */
[----:B------:R-:W-:-:S04]  /*00c0*/  LEA.HI R4, R4, R5, RZ, 0xc ;  /* 0x0000000504047211 */ /* 0x000fc800078f60ff */
[----:B------:R-:W-:Y:S01]  /*00d0*/  SHF.R.S32.HI R0, RZ, 0xc, R4 ;  /* 0x0000000cff007819 */ /* 0x000fe20000011404 */
[----:B------:R-:W-:-:S03]  /*00e0*/  VIADD R4, R4, 0x200 ;  /* 0x0000020004047836 */ /* 0x000fc60000000000 */
[----:B------:R-:W-:Y:S02]  /*00f0*/  LEA.HI R6, R0, R0, RZ, 0x5 ;  /* 0x0000000000067211 */ /* 0x000fe400078f28ff */
[----:B------:R-:W-:Y:S02]  /*0100*/  SHF.R.S32.HI R4, RZ, 0xc, R4 ;  /* 0x0000000cff047819 */ /* 0x000fe40000011404 */
[----:B------:R-:W-:Y:S02]  /*0110*/  LOP3.LUT R7, R6, 0xffffffe0, RZ, 0xc0, !PT ;  /* 0xffffffe006077812 */ /* 0x000fe400078ec0ff */
[----:B------:R-:W-:-:S03]  /*0120*/  LEA.HI R6, R4, R4, RZ, 0x5 ;  /* 0x0000000404067211 */ /* 0x000fc600078f28ff */
[----:B------:R-:W-:Y:S01]  /*0130*/  IMAD.IADD R7, R0, 0x1, -R7 ;  /* 0x0000000100077824 */ /* 0x000fe200078e0a07 */
[----:B------:R-:W-:-:S03]  /*0140*/  LOP3.LUT R13, R6, 0xffffffe0, RZ, 0xc0, !PT ;  /* 0xffffffe0060d7812 */ /* 0x000fc600078ec0ff */
[----:B--2---:R-:W-:-:S04]  /*0150*/  IMAD.WIDE R10, R7, 0x4, R2 ;  /* 0x00000004070a7825 */ /* 0x004fc800078e0202 */
[----:B------:R-:W-:Y:S02]  /*0160*/  IMAD.IADD R13, R4, 0x1, -R13 ;  /* 0x00000001040d7824 */ /* 0x000fe400078e0a0d */
[----:B------:R-:W2:Y:S02]  /*0170*/  LDG.E.128 R4, desc[UR4][R8.64] ;  /* 0x0000000408047981 */ /* 0x000ea4000c1e1d00 */
[----:B------:R-:W-:Y:S02]  /*0180*/  IMAD.WIDE R2, R13, 0x4, R2 ;  /* 0x000000040d027825 */ /* 0x000fe400078e0202 */
[----:B------:R-:W2:Y:S04]  /*0190*/  LDG.E.EL R10, desc[UR4][R10.64] ;  /* 0x000000040a0a7981 */ /* 0x000ea8000c2e1900 */
[----:B------:R-:W3:Y:S04]  /*01a0*/  LDG.E.EL R2, desc[UR4][R2.64] ;  /* 0x0000000402027981 */ /* 0x000ee8000c2e1900 */
[----:B------:R-:W3:Y:S01]  /*01b0*/  LDG.E.128 R12, desc[UR4][R8.64+0x800] ;  /* 0x00080004080c7981 */ /* 0x000ee2000c1e1d00 */
[CC--:B--2---:R-:W-:Y:S01]  /*01c0*/  FSETP.GEU.AND P6, PT, R5.reuse, -R10.reuse, PT ;  /* 0x8000000a0500720b */ /* 0x0c4fe20003fce000 */
[--C-:B------:R-:W-:Y:S01]  /*01d0*/  FADD R5, R5, R10.reuse ;  /* 0x0000000a05057221 */ /* 0x100fe20000000000 */
[CC--:B------:R-:W-:Y:S01]  /*01e0*/  FSETP.GEU.AND P0, PT, R6.reuse, -R10.reuse, PT ;  /* 0x8000000a0600720b */ /* 0x0c0fe20003f0e000 */
[--C-:B------:R-:W-:Y:S01]  /*01f0*/  FADD R6, R6, R10.reuse ;  /* 0x0000000a06067221 */ /* 0x100fe20000000000 */
[C---:B------:R-:W-:Y:S01]  /*0200*/  FSETP.GEU.AND P1, PT, R7.reuse, -R10, PT ;  /* 0x8000000a0700720b */ /* 0x040fe20003f2e000 */
[----:B------:R-:W-:Y:S01]  /*0210*/  FADD R7, R7, R10 ;  /* 0x0000000a07077221 */ /* 0x000fe20000000000 */
[----:B------:R-:W-:-:S02]  /*0220*/  SEL R5, R5, RZ, P6 ;  /* 0x000000ff05057207 */ /* 0x000fc40003000000 */
[CC--:B---3--:R-:W-:Y:S01]  /*0230*/  FSETP.GEU.AND P3, PT, R13.reuse, -R2.reuse, PT ;  /* 0x800000020d00720b */ /* 0x0c8fe20003f6e000 */
[--C-:B------:R-:W-:Y:S01]  /*0240*/  FADD R13, R13, R2.reuse ;  /* 0x000000020d0d7221 */ /* 0x100fe20000000000 */
[CC--:B------:R-:W-:Y:S01]  /*0250*/  FSETP.GEU.AND P4, PT, R14.reuse, -R2.reuse, PT ;  /* 0x800000020e00720b */ /* 0x0c0fe20003f8e000 */
[--C-:B------:R-:W-:Y:S01]  /*0260*/  FADD R14, R14, R2.reuse ;  /* 0x000000020e0e7221 */ /* 0x100fe20000000000 */
[C---:B------:R-:W-:Y:S01]  /*0270*/  FSETP.GEU.AND P5, PT, R15.reuse, -R2, PT ;  /* 0x800000020f00720b */ /* 0x040fe20003fae000 */
[----:B------:R-:W-:Y:S01]  /*0280*/  FADD R15, R15, R2 ;  /* 0x000000020f0f7221 */ /* 0x000fe20000000000 */
[C---:B------:R-:W-:Y:S01]  /*0290*/  FSETP.GEU.AND P2, PT, R4.reuse, -R10, PT ;  /* 0x8000000a0400720b */ /* 0x040fe20003f4e000 */
[----:B------:R-:W-:Y:S01]  /*02a0*/  FADD R4, R4, R10 ;  /* 0x0000000a04047221 */ /* 0x000fe20000000000 */
[C---:B------:R-:W-:Y:S01]  /*02b0*/  FSETP.GEU.AND P6, PT, R12.reuse, -R2, PT ;  /* 0x800000020c00720b */ /* 0x040fe20003fce000 */
[----:B------:R-:W-:Y:S01]  /*02c0*/  FADD R2, R12, R2 ;  /* 0x000000020c027221 */ /* 0x000fe20000000000 */
[----:B------:R-:W-:-:S02]  /*02d0*/  SEL R6, R6, RZ, P0 ;  /* 0x000000ff06067207 */ /* 0x000fc40000000000 */
[----:B------:R-:W-:Y:S02]  /*02e0*/  SEL R7, R7, RZ, P1 ;  /* 0x000000ff07077207 */ /* 0x000fe40000800000 */
[----:B------:R-:W-:Y:S02]  /*02f0*/  SEL R4, R4, RZ, P2 ;  /* 0x000000ff04047207 */ /* 0x000fe40001000000 */
[----:B------:R-:W-:Y:S02]  /*0300*/  SEL R13, R13, RZ, P3 ;  /* 0x000000ff0d0d7207 */ /* 0x000fe40001800000 */
[----:B------:R-:W-:Y:S01]  /*0310*/  SEL R14, R14, RZ, P4 ;  /* 0x000000ff0e0e7207 */ /* 0x000fe20002000000 */
[----:B------:R-:W-:Y:S01]  /*0320*/  STG.E.128 desc[UR4][R8.64], R4 ;  /* 0x0000000408007986 */ /* 0x000fe2000c101d04 */
[----:B------:R-:W-:Y:S02]  /*0330*/  SEL R15, R15, RZ, P5 ;  /* 0x000000ff0f0f7207 */ /* 0x000fe40002800000 */
[----:B------:R-:W-:-:S05]  /*0340*/  SEL R12, R2, RZ, P6 ;  /* 0x000000ff020c7207 */ /* 0x000fca0003000000 */
[----:B------:R-:W-:Y:S01]  /*0350*/  STG.E.128 desc[UR4][R8.64+0x800], R12 ;  /* 0x0008000c08007986 */ /* 0x000fe2000c101d04 */
[----:B------:R-:W-:Y:S05]  /*0360*/  EXIT ;  /* 0x000000000000794d */ /* 0x000fea0003800000 */
.L_x_0:
[----:B------:R-:W-:-:S00]  /*0370*/  BRA `(.L_x_0) ;  /* 0xfffffffc00fc7947 */ /* 0x000fc0000383ffff */
[----:B------:R-:W-:-:S00]  /*0380*/  NOP ;  /* 0x0000000000007918 */ /* 0x000fc00000000000 */
[----:B------:R-:W-:-:S00]  /*0390*/  NOP ;  /* 0x0000000000007918 */ /* 0x000fc00000000000 */
[----:B------:R-:W-:-:S00]  /*03a0*/  NOP ;  /* 0x0000000000007918 */ /* 0x000fc00000000000 */
[----:B------:R-:W-:-:S00]  /*03b0*/  NOP ;  /* 0x0000000000007918 */ /* 0x000fc00000000000 */
[----:B------:R-:W-:-:S00]  /*03c0*/  NOP ;  /* 0x0000000000007918 */ /* 0x000fc00000000000 */
[----:B------:R-:W-:-:S00]  /*03d0*/  NOP ;  /* 0x0000000000007918 */ /* 0x000fc00000000000 */
[----:B------:R-:W-:-:S00]  /*03e0*/  NOP ;  /* 0x0000000000007918 */ /* 0x000fc00000000000 */
[----:B------:R-:W-:-:S00]  /*03f0*/  NOP ;  /* 0x0000000000007918 */ /* 0x000fc00000000000 */
.L_x_1:


//--------------------- .nv.constant0.triton_poi_fused_convolution_relu_4 --------------------------
	.section	.nv.constant0.triton_poi_fused_convolution_relu_4,"a",@progbits
	.sectionflags	@""
	.align	4
.nv.constant0.triton_poi_fused_convolution_relu_4:
	.zero		548
